//
// Generated by NVIDIA NVVM Compiler
//
// Compiler Build ID: CL-36424714
// Cuda compilation tools, release 13.0, V13.0.88
// Based on NVVM 20.0.0
//

.version 9.0
.target sm_100
.address_size 64

	// .globl	_Z4vaddPKfS0_Pfi

.visible .entry _Z4vaddPKfS0_Pfi(
	.param .u64 .ptr .align 1 _Z4vaddPKfS0_Pfi_param_0,
	.param .u64 .ptr .align 1 _Z4vaddPKfS0_Pfi_param_1,
	.param .u64 .ptr .align 1 _Z4vaddPKfS0_Pfi_param_2,
	.param .u32 _Z4vaddPKfS0_Pfi_param_3
)
{
	.reg .pred 	%p<2>;
	.reg .b32 	%r<6>;
	.reg .b32 	%f<4>;
	.reg .b64 	%rd<11>;

	ld.param.u64 	%rd1, [_Z4vaddPKfS0_Pfi_param_0];
	ld.param.u64 	%rd2, [_Z4vaddPKfS0_Pfi_param_1];
	ld.param.u64 	%rd3, [_Z4vaddPKfS0_Pfi_param_2];
	ld.param.u32 	%r2, [_Z4vaddPKfS0_Pfi_param_3];
	mov.u32 	%r3, %tid.x;
	mov.u32 	%r4, %ctaid.x;
	mov.u32 	%r5, %ntid.x;
	mad.lo.s32 	%r1, %r4, %r5, %r3;
	setp.ge.u32 	%p1, %r1, %r2;
	@%p1 bra 	$L__BB0_2;
	cvta.to.global.u64 	%rd4, %rd1;
	cvta.to.global.u64 	%rd5, %rd2;
	cvta.to.global.u64 	%rd6, %rd3;
	mul.wide.u32 	%rd7, %r1, 4;
	add.s64 	%rd8, %rd4, %rd7;
	ld.global.f32 	%f1, [%rd8];
	add.s64 	%rd9, %rd5, %rd7;
	ld.global.f32 	%f2, [%rd9];
	add.f32 	%f3, %f1, %f2;
	add.s64 	%rd10, %rd6, %rd7;
	st.global.f32 	[%rd10], %f3;
$L__BB0_2:
	ret;

}


// ===== COMPILED SASS (sm_100) =====

	.target	sm_100

	.elftype	@"ET_EXEC"


//--------------------- .note.nv.tkinfo           --------------------------
	.section	.note.nv.tkinfo,"",@"SHT_NOTE"
	.sectionflags	@"SHF_NOTE_NV_TKINFO"
	.tkinfo
        /*0018*/ 	.word	0x00000002
        /*0030*/ 	.string	""
        /*0030*/ 	.string	"ptxas"
        /*0030*/ 	.string	"Cuda compilation tools, release 13.0, V13.0.88"
        /*0030*/ 	.string	"Build cuda_13.0.r13.0/compiler.36424714_0"
        /*0030*/ 	.string	"-arch sm_100 -m 64 "



//--------------------- .note.nv.cuinfo           --------------------------
	.section	.note.nv.cuinfo,"",@"SHT_NOTE"
	.sectionflags	@"SHF_NOTE_NV_CUINFO"
        /*0018*/ 	.short	0x0002
        /*001a*/ 	.short	0x0064
        /*001c*/ 	.short	0x0082
	.zero		2


//--------------------- .nv.info                  --------------------------
	.section	.nv.info,"",@"SHT_CUDA_INFO"
	.align	4


	//----- nvinfo : EIATTR_REGCOUNT
	.align		4
        /*0000*/ 	.byte	0x04, 0x2f
        /*0002*/ 	.short	(.L_1 - .L_0)
	.align		4
.L_0:
        /*0004*/ 	.word	index@(_Z4vaddPKfS0_Pfi)
        /*0008*/ 	.word	0x0000000c


	//----- nvinfo : EIATTR_FRAME_SIZE
	.align		4
.L_1:
        /*000c*/ 	.byte	0x04, 0x11
        /*000e*/ 	.short	(.L_3 - .L_2)
	.align		4
.L_2:
        /*0010*/ 	.word	index@(_Z4vaddPKfS0_Pfi)
        /*0014*/ 	.word	0x00000000


	//----- nvinfo : EIATTR_MIN_STACK_SIZE
	.align		4
.L_3:
        /*0018*/ 	.byte	0x04, 0x12
        /*001a*/ 	.short	(.L_5 - .L_4)
	.align		4
.L_4:
        /*001c*/ 	.word	index@(_Z4vaddPKfS0_Pfi)
        /*0020*/ 	.word	0x00000000
.L_5:


//--------------------- .nv.compat                --------------------------
	.section	.nv.compat,"",@"SHT_CUDA_COMPAT_INFO"
	.align	4
        /*0000*/ 	.byte	0x02, 0x09, 0x00, 0x00, 0x02, 0x02, 0x01, 0x00, 0x02, 0x05, 0x05, 0x00, 0x03, 0x07, 0x01, 0x01
        /*0010*/ 	.byte	0x02, 0x03, 0x00, 0x00, 0x02, 0x06, 0x01, 0x00, 0x04, 0x0b, 0x08, 0x00, 0x09, 0x00, 0x00, 0x00
        /*0020*/ 	.byte	0x00, 0x00, 0x00, 0x00


//--------------------- .nv.info._Z4vaddPKfS0_Pfi --------------------------
	.section	.nv.info._Z4vaddPKfS0_Pfi,"",@"SHT_CUDA_INFO"
	.sectionflags	@""
	.align	4


	//----- nvinfo : EIATTR_CUDA_API_VERSION
	.align		4
        /*0000*/ 	.byte	0x04, 0x37
        /*0002*/ 	.short	(.L_7 - .L_6)
.L_6:
        /*0004*/ 	.word	0x00000082


	//----- nvinfo : EIATTR_KPARAM_INFO
	.align		4
.L_7:
        /*0008*/ 	.byte	0x04, 0x17
        /*000a*/ 	.short	(.L_9 - .L_8)
.L_8:
        /*000c*/ 	.word	0x00000000
        /*0010*/ 	.short	0x0003
        /*0012*/ 	.short	0x0018
        /*0014*/ 	.byte	0x00, 0xf0, 0x11, 0x00


	//----- nvinfo : EIATTR_KPARAM_INFO
	.align		4
.L_9:
        /*0018*/ 	.byte	0x04, 0x17
        /*001a*/ 	.short	(.L_11 - .L_10)
.L_10:
        /*001c*/ 	.word	0x00000000
        /*0020*/ 	.short	0x0002
        /*0022*/ 	.short	0x0010
        /*0024*/ 	.byte	0x00, 0xf5, 0x21, 0x00


	//----- nvinfo : EIATTR_KPARAM_INFO
	.align		4
.L_11:
        /*0028*/ 	.byte	0x04, 0x17
        /*002a*/ 	.short	(.L_13 - .L_12)
.L_12:
        /*002c*/ 	.word	0x00000000
        /*0030*/ 	.short	0x0001
        /*0032*/ 	.short	0x0008
        /*0034*/ 	.byte	0x00, 0xf5, 0x21, 0x00


	//----- nvinfo : EIATTR_KPARAM_INFO
	.align		4
.L_13:
        /*0038*/ 	.byte	0x04, 0x17
        /*003a*/ 	.short	(.L_15 - .L_14)
.L_14:
        /*003c*/ 	.word	0x00000000
        /*0040*/ 	.short	0x0000
        /*0042*/ 	.short	0x0000
        /*0044*/ 	.byte	0x00, 0xf5, 0x21, 0x00


	//----- nvinfo : EIATTR_SPARSE_MMA_MASK
	.align		4
.L_15:
        /*0048*/ 	.byte	0x03, 0x50
        /*004a*/ 	.short	0x0000


	//----- nvinfo : EIATTR_MAXREG_COUNT
	.align		4
        /*004c*/ 	.byte	0x03, 0x1b
        /*004e*/ 	.short	0x00ff


	//----- nvinfo : EIATTR_MERCURY_ISA_VERSION
	.align		4
        /*0050*/ 	.byte	0x03, 0x5f
        /*0052*/ 	.short	0x0101


	//----- nvinfo : EIATTR_VRC_CTA_INIT_COUNT
	.align		4
        /*0054*/ 	.byte	0x02, 0x4a
	.zero		1
	.zero		1


	//----- nvinfo : EIATTR_EXIT_INSTR_OFFSETS
	.align		4
        /*0058*/ 	.byte	0x04, 0x1c
        /*005a*/ 	.short	(.L_17 - .L_16)


	//   ....[0]....
.L_16:
        /*005c*/ 	.word	0x00000070


	//   ....[1]....
        /*0060*/ 	.word	0x00000130


	//----- nvinfo : EIATTR_CBANK_PARAM_SIZE
	.align		4
.L_17:
        /*0064*/ 	.byte	0x03, 0x19
        /*0066*/ 	.short	0x001c


	//----- nvinfo : EIATTR_PARAM_CBANK
	.align		4
        /*0068*/ 	.byte	0x04, 0x0a
        /*006a*/ 	.short	(.L_19 - .L_18)
	.align		4
.L_18:
        /*006c*/ 	.word	index@(.nv.constant0._Z4vaddPKfS0_Pfi)
        /*0070*/ 	.short	0x0380
        /*0072*/ 	.short	0x001c


	//----- nvinfo : EIATTR_SW_WAR
	.align		4
.L_19:
        /*0074*/ 	.byte	0x04, 0x36
        /*0076*/ 	.short	(.L_21 - .L_20)
.L_20:
        /*0078*/ 	.word	0x00000008
.L_21:


//--------------------- .nv.callgraph             --------------------------
	.section	.nv.callgraph,"",@"SHT_CUDA_CALLGRAPH"
	.align	4
	.sectionentsize	8
	.align		4
        /*0000*/ 	.word	0x00000000
	.align		4
        /*0004*/ 	.word	0xffffffff
	.align		4
        /*0008*/ 	.word	0x00000000
	.align		4
        /*000c*/ 	.word	0xfffffffe
	.align		4
        /*0010*/ 	.word	0x00000000
	.align		4
        /*0014*/ 	.word	0xfffffffd
	.align		4
        /*0018*/ 	.word	0x00000000
	.align		4
        /*001c*/ 	.word	0xfffffffc


//--------------------- .text._Z4vaddPKfS0_Pfi    --------------------------
	.section	.text._Z4vaddPKfS0_Pfi,"ax",@progbits
	.align	128
        .global         _Z4vaddPKfS0_Pfi
        .type           _Z4vaddPKfS0_Pfi,@function
        .size           _Z4vaddPKfS0_Pfi,(.L_x_1 - _Z4vaddPKfS0_Pfi)
        .other          _Z4vaddPKfS0_Pfi,@"STO_CUDA_ENTRY STV_DEFAULT"
_Z4vaddPKfS0_Pfi:
.text._Z4vaddPKfS0_Pfi:
[----:B------:R-:W-:Y:S01]  /*0000*/  LDC R1, c[0x0][0x37c] ;  /* 0x0000df00ff017b82 */ /* 0x000fe20000000800 */
[----:B------:R-:W0:Y:S07]  /*0010*/  S2R R9, SR_TID.X ;  /* 0x0000000000097919 */ /* 0x000e2e0000002100 */
[----:B------:R-:W0:Y:S01]  /*0020*/  S2UR UR4, SR_CTAID.X ;  /* 0x00000000000479c3 */ /* 0x000e220000002500 */
[----:B------:R-:W1:Y:S07]  /*0030*/  LDCU UR5, c[0x0][0x398] ;  /* 0x00007300ff0577ac */ /* 0x000e6e0008000800 */
[----:B------:R-:W0:Y:S02]  /*0040*/  LDC R0, c[0x0][0x360] ;  /* 0x0000d800ff007b82 */ /* 0x000e240000000800 */
[----:B0-----:R-:W-:-:S05]  /*0050*/  IMAD R9, R0, UR4, R9 ;  /* 0x0000000400097c24 */ /* 0x001fca000f8e0209 */
[----:B-1----:R-:W-:-:S13]  /*0060*/  ISETP.GE.U32.AND P0, PT, R9, UR5, PT ;  /* 0x0000000509007c0c */ /* 0x002fda000bf06070 */
[----:B------:R-:W-:Y:S05]  /*0070*/  @P0 EXIT ;  /* 0x000000000000094d */ /* 0x000fea0003800000 */
[----:B------:R-:W0:Y:S01]  /*0080*/  LDC.64 R2, c[0x0][0x380] ;  /* 0x0000e000ff027b82 */ /* 0x000e220000000a00 */
[----:B------:R-:W1:Y:S07]  /*0090*/  LDCU.64 UR4, c[0x0][0x358] ;  /* 0x00006b00ff0477ac */ /* 0x000e6e0008000a00 */
[----:B------:R-:W2:Y:S08]  /*00a0*/  LDC.64 R4, c[0x0][0x388] ;  /* 0x0000e200ff047b82 */ /* 0x000eb00000000a00 */
[----:B------:R-:W3:Y:S01]  /*00b0*/  LDC.64 R6, c[0x0][0x390] ;  /* 0x0000e400ff067b82 */ /* 0x000ee20000000a00 */
[----:B0-----:R-:W-:-:S06]  /*00c0*/  IMAD.WIDE.U32 R2, R9, 0x4, R2 ;  /* 0x0000000409027825 */ /* 0x001fcc00078e0002 */
[----:B-1----:R-:W4:Y:S01]  /*00d0*/  LDG.E R2, desc[UR4][R2.64] ;  /* 0x0000000402027981 */ /* 0x002f22000c1e1900 */
[----:B--2---:R-:W-:-:S06]  /*00e0*/  IMAD.WIDE.U32 R4, R9, 0x4, R4 ;  /* 0x0000000409047825 */ /* 0x004fcc00078e0004 */
[----:B------:R-:W4:Y:S01]  /*00f0*/  LDG.E R5, desc[UR4][R4.64] ;  /* 0x0000000404057981 */ /* 0x000f22000c1e1900 */
[----:B---3--:R-:W-:-:S04]  /*0100*/  IMAD.WIDE.U32 R6, R9, 0x4, R6 ;  /* 0x0000000409067825 */ /* 0x008fc800078e0006 */
[----:B----4-:R-:W-:-:S05]  /*0110*/  FADD R9, R2, R5 ;  /* 0x0000000502097221 */ /* 0x010fca0000000000 */
[----:B------:R-:W-:Y:S01]  /*0120*/  STG.E desc[UR4][R6.64], R9 ;  /* 0x0000000906007986 */ /* 0x000fe2000c101904 */
[----:B------:R-:W-:Y:S05]  /*0130*/  EXIT ;  /* 0x000000000000794d */ /* 0x000fea0003800000 */
.L_x_0:
[----:B------:R-:W-:-:S00]  /*0140*/  BRA `(.L_x_0) ;  /* 0xfffffffc00fc7947 */ /* 0x000fc0000383ffff */
[----:B------:R-:W-:-:S00]  /*0150*/  NOP ;  /* 0x0000000000007918 */ /* 0x000fc00000000000 */
        /* <DEDUP_REMOVED lines=10> */
.L_x_1:


//--------------------- .nv.shared.reserved.0     --------------------------
	.section	.nv.shared.reserved.0,"aw",@nobits
	.weak		__nv_reservedSMEM_offset_0_alias
	.size		__nv_reservedSMEM_offset_0_alias, 0, 64
	.other		__nv_reservedSMEM_offset_0_alias,@"STO_CUDA_RESERVED_SHARED STV_DEFAULT"
__nv_reservedSMEM_offset_0_alias:
	.zero		0
	.zero		64


//--------------------- .nv.constant0._Z4vaddPKfS0_Pfi --------------------------
	.section	.nv.constant0._Z4vaddPKfS0_Pfi,"a",@progbits
	.sectionflags	@""
	.align	4
.nv.constant0._Z4vaddPKfS0_Pfi:
	.zero		924


//--------------------- SYMBOLS --------------------------

	.type		.nv.reservedSmem.offset0,@object
	.size		.nv.reservedSmem.offset0,0x4
